//
// Generated by NVIDIA NVVM Compiler
//
// Compiler Build ID: CL-36424714
// Cuda compilation tools, release 13.0, V13.0.88
// Based on NVVM 20.0.0
//

.version 9.0
.target sm_100
.address_size 64

	// .globl	_Z12compute_sumsPiS_i
.extern .shared .align 16 .b8 shmem[];

.visible .entry _Z12compute_sumsPiS_i(
	.param .u64 .ptr .align 1 _Z12compute_sumsPiS_i_param_0,
	.param .u64 .ptr .align 1 _Z12compute_sumsPiS_i_param_1,
	.param .u32 _Z12compute_sumsPiS_i_param_2
)
{
	.reg .pred 	%p<4>;
	.reg .b32 	%r<39>;
	.reg .b64 	%rd<9>;

	ld.param.u64 	%rd2, [_Z12compute_sumsPiS_i_param_0];
	ld.param.u64 	%rd1, [_Z12compute_sumsPiS_i_param_1];
	ld.param.u32 	%r14, [_Z12compute_sumsPiS_i_param_2];
	cvta.to.global.u64 	%rd3, %rd2;
	mov.u32 	%r1, %tid.x;
	mov.u32 	%r15, %ctaid.x;
	mad.lo.s32 	%r2, %r14, %r15, %r1;
	shl.b32 	%r16, %r14, 2;
	mov.u32 	%r36, shmem;
	add.s32 	%r35, %r36, %r16;
	mul.wide.s32 	%rd4, %r2, 4;
	add.s64 	%rd5, %rd3, %rd4;
	ld.global.u32 	%r18, [%rd5];
	shl.b32 	%r19, %r2, 2;
	add.s32 	%r20, %r36, %r19;
	st.shared.u32 	[%r20], %r18;
	add.s32 	%r4, %r35, %r19;
	st.shared.u32 	[%r4], %r18;
	bar.sync 	0;
	setp.lt.s32 	%p1, %r14, 2;
	@%p1 bra 	$L__BB0_7;
	mov.b32 	%r34, 1;
$L__BB0_2:
	mov.u32 	%r7, %r35;
	bar.sync 	0;
	setp.ge.u32 	%p2, %r1, %r34;
	@%p2 bra 	$L__BB0_4;
	add.s32 	%r31, %r7, %r19;
	ld.shared.u32 	%r38, [%r31];
	bra.uni 	$L__BB0_5;
$L__BB0_4:
	add.s32 	%r24, %r7, %r19;
	ld.shared.u32 	%r25, [%r24];
	sub.s32 	%r26, %r2, %r34;
	shl.b32 	%r27, %r26, 2;
	add.s32 	%r28, %r7, %r27;
	ld.shared.u32 	%r29, [%r28];
	add.s32 	%r38, %r29, %r25;
$L__BB0_5:
	add.s32 	%r33, %r36, %r19;
	st.shared.u32 	[%r33], %r38;
	shl.b32 	%r34, %r34, 1;
	setp.lt.s32 	%p3, %r34, %r14;
	mov.u32 	%r35, %r36;
	mov.u32 	%r36, %r7;
	@%p3 bra 	$L__BB0_2;
$L__BB0_6:
	cvta.to.global.u64 	%rd6, %rd1;
	add.s64 	%rd8, %rd6, %rd4;
	st.global.u32 	[%rd8], %r38;
	ret;
$L__BB0_7:
	ld.shared.u32 	%r38, [%r4];
	bra.uni 	$L__BB0_6;

}
	// .globl	_Z16aggregate_blocksPiii
.visible .entry _Z16aggregate_blocksPiii(
	.param .u64 .ptr .align 1 _Z16aggregate_blocksPiii_param_0,
	.param .u32 _Z16aggregate_blocksPiii_param_1,
	.param .u32 _Z16aggregate_blocksPiii_param_2
)
{
	.reg .pred 	%p<17>;
	.reg .b16 	%rs<3>;
	.reg .b32 	%r<145>;
	.reg .b64 	%rd<17>;

	ld.param.u64 	%rd8, [_Z16aggregate_blocksPiii_param_0];
	ld.param.u32 	%r38, [_Z16aggregate_blocksPiii_param_1];
	ld.param.u32 	%r39, [_Z16aggregate_blocksPiii_param_2];
	cvta.to.global.u64 	%rd1, %rd8;
	setp.eq.s32 	%p1, %r39, 1;
	@%p1 bra 	$L__BB1_23;
	mov.u32 	%r1, %tid.x;
	setp.ne.s32 	%p2, %r1, 0;
	@%p2 bra 	$L__BB1_5;
	mul.wide.s32 	%rd9, %r38, %r39;
	shl.b64 	%rd2, %rd9, 2;
	setp.eq.s64 	%p3, %rd2, 0;
	@%p3 bra 	$L__BB1_5;
	mov.b64 	%rd15, 0;
	mov.u32 	%r137, shmem;
$L__BB1_4:
	add.s64 	%rd11, %rd1, %rd15;
	ld.global.u8 	%rs1, [%rd11];
	st.shared.u8 	[%r137], %rs1;
	add.s64 	%rd15, %rd15, 1;
	add.s32 	%r137, %r137, 1;
	setp.lt.u64 	%p4, %rd15, %rd2;
	@%p4 bra 	$L__BB1_4;
$L__BB1_5:
	bar.sync 	0;
	setp.lt.s32 	%p5, %r39, 2;
	@%p5 bra 	$L__BB1_18;
	add.s32 	%r4, %r39, -1;
	add.s32 	%r42, %r39, -2;
	and.b32  	%r5, %r4, 7;
	setp.lt.u32 	%p6, %r42, 7;
	mov.b32 	%r142, 1;
	@%p6 bra 	$L__BB1_10;
	and.b32  	%r45, %r4, -8;
	neg.s32 	%r140, %r45;
	shl.b32 	%r46, %r1, 2;
	shl.b32 	%r7, %r38, 2;
	add.s32 	%r8, %r46, %r7;
	shl.b32 	%r9, %r38, 5;
	shl.b32 	%r10, %r38, 3;
	mul.lo.s32 	%r11, %r38, 12;
	shl.b32 	%r12, %r38, 4;
	mul.lo.s32 	%r13, %r38, 20;
	mul.lo.s32 	%r14, %r38, 24;
	mul.lo.s32 	%r15, %r38, 28;
	add.s32 	%r16, %r9, %r46;
	add.s32 	%r17, %r15, %r46;
	add.s32 	%r18, %r14, %r46;
	add.s32 	%r19, %r13, %r46;
	add.s32 	%r20, %r12, %r46;
	add.s32 	%r21, %r11, %r46;
	add.s32 	%r22, %r10, %r46;
	mov.b32 	%r139, 0;
	mov.u32 	%r138, shmem;
$L__BB1_8:
	.pragma "nounroll";
	add.s32 	%r47, %r138, %r7;
	ld.shared.u32 	%r48, [%r47+-4];
	add.s32 	%r49, %r138, %r8;
	ld.shared.u32 	%r50, [%r49];
	add.s32 	%r51, %r50, %r48;
	st.shared.u32 	[%r49], %r51;
	bar.sync 	0;
	add.s32 	%r52, %r138, %r10;
	ld.shared.u32 	%r53, [%r52+-4];
	add.s32 	%r54, %r138, %r22;
	ld.shared.u32 	%r55, [%r54];
	add.s32 	%r56, %r55, %r53;
	st.shared.u32 	[%r54], %r56;
	bar.sync 	0;
	add.s32 	%r57, %r138, %r11;
	ld.shared.u32 	%r58, [%r57+-4];
	add.s32 	%r59, %r138, %r21;
	ld.shared.u32 	%r60, [%r59];
	add.s32 	%r61, %r60, %r58;
	st.shared.u32 	[%r59], %r61;
	bar.sync 	0;
	add.s32 	%r62, %r138, %r12;
	ld.shared.u32 	%r63, [%r62+-4];
	add.s32 	%r64, %r138, %r20;
	ld.shared.u32 	%r65, [%r64];
	add.s32 	%r66, %r65, %r63;
	st.shared.u32 	[%r64], %r66;
	bar.sync 	0;
	add.s32 	%r67, %r138, %r13;
	ld.shared.u32 	%r68, [%r67+-4];
	add.s32 	%r69, %r138, %r19;
	ld.shared.u32 	%r70, [%r69];
	add.s32 	%r71, %r70, %r68;
	st.shared.u32 	[%r69], %r71;
	bar.sync 	0;
	add.s32 	%r72, %r138, %r14;
	ld.shared.u32 	%r73, [%r72+-4];
	add.s32 	%r74, %r138, %r18;
	ld.shared.u32 	%r75, [%r74];
	add.s32 	%r76, %r75, %r73;
	st.shared.u32 	[%r74], %r76;
	bar.sync 	0;
	add.s32 	%r77, %r138, %r15;
	ld.shared.u32 	%r78, [%r77+-4];
	add.s32 	%r79, %r138, %r17;
	ld.shared.u32 	%r80, [%r79];
	add.s32 	%r81, %r80, %r78;
	st.shared.u32 	[%r79], %r81;
	bar.sync 	0;
	add.s32 	%r26, %r138, %r9;
	ld.shared.u32 	%r82, [%r26+-4];
	add.s32 	%r83, %r138, %r16;
	ld.shared.u32 	%r84, [%r83];
	add.s32 	%r85, %r84, %r82;
	st.shared.u32 	[%r83], %r85;
	bar.sync 	0;
	add.s32 	%r140, %r140, 8;
	add.s32 	%r139, %r139, 8;
	setp.ne.s32 	%p7, %r140, 0;
	mov.u32 	%r138, %r26;
	@%p7 bra 	$L__BB1_8;
	add.s32 	%r142, %r139, 1;
$L__BB1_10:
	setp.eq.s32 	%p8, %r5, 0;
	@%p8 bra 	$L__BB1_18;
	and.b32  	%r31, %r4, 3;
	setp.lt.u32 	%p9, %r5, 4;
	@%p9 bra 	$L__BB1_13;
	mul.lo.s32 	%r86, %r142, %r38;
	shl.b32 	%r87, %r86, 2;
	mov.u32 	%r88, shmem;
	add.s32 	%r89, %r88, %r87;
	ld.shared.u32 	%r90, [%r89+-4];
	shl.b32 	%r91, %r1, 2;
	add.s32 	%r92, %r89, %r91;
	ld.shared.u32 	%r93, [%r92];
	add.s32 	%r94, %r93, %r90;
	st.shared.u32 	[%r92], %r94;
	bar.sync 	0;
	shl.b32 	%r95, %r38, 2;
	add.s32 	%r96, %r89, %r95;
	ld.shared.u32 	%r97, [%r96+-4];
	add.s32 	%r98, %r96, %r91;
	ld.shared.u32 	%r99, [%r98];
	add.s32 	%r100, %r99, %r97;
	st.shared.u32 	[%r98], %r100;
	bar.sync 	0;
	add.s32 	%r101, %r96, %r95;
	ld.shared.u32 	%r102, [%r101+-4];
	add.s32 	%r103, %r101, %r91;
	ld.shared.u32 	%r104, [%r103];
	add.s32 	%r105, %r104, %r102;
	st.shared.u32 	[%r103], %r105;
	bar.sync 	0;
	add.s32 	%r106, %r101, %r95;
	ld.shared.u32 	%r107, [%r106+-4];
	add.s32 	%r108, %r106, %r91;
	ld.shared.u32 	%r109, [%r108];
	add.s32 	%r110, %r109, %r107;
	st.shared.u32 	[%r108], %r110;
	bar.sync 	0;
	add.s32 	%r142, %r142, 4;
$L__BB1_13:
	setp.eq.s32 	%p10, %r31, 0;
	@%p10 bra 	$L__BB1_18;
	setp.eq.s32 	%p11, %r31, 1;
	@%p11 bra 	$L__BB1_16;
	mul.lo.s32 	%r111, %r142, %r38;
	shl.b32 	%r112, %r111, 2;
	mov.u32 	%r113, shmem;
	add.s32 	%r114, %r113, %r112;
	ld.shared.u32 	%r115, [%r114+-4];
	shl.b32 	%r116, %r1, 2;
	add.s32 	%r117, %r114, %r116;
	ld.shared.u32 	%r118, [%r117];
	add.s32 	%r119, %r118, %r115;
	st.shared.u32 	[%r117], %r119;
	bar.sync 	0;
	shl.b32 	%r120, %r38, 2;
	add.s32 	%r121, %r114, %r120;
	ld.shared.u32 	%r122, [%r121+-4];
	add.s32 	%r123, %r121, %r116;
	ld.shared.u32 	%r124, [%r123];
	add.s32 	%r125, %r124, %r122;
	st.shared.u32 	[%r123], %r125;
	bar.sync 	0;
	add.s32 	%r142, %r142, 2;
$L__BB1_16:
	and.b32  	%r126, %r4, 1;
	setp.eq.b32 	%p12, %r126, 1;
	not.pred 	%p13, %p12;
	@%p13 bra 	$L__BB1_18;
	mul.lo.s32 	%r127, %r142, %r38;
	shl.b32 	%r128, %r127, 2;
	mov.u32 	%r129, shmem;
	add.s32 	%r130, %r129, %r128;
	ld.shared.u32 	%r131, [%r130+-4];
	shl.b32 	%r132, %r1, 2;
	add.s32 	%r133, %r130, %r132;
	ld.shared.u32 	%r134, [%r133];
	add.s32 	%r135, %r134, %r131;
	st.shared.u32 	[%r133], %r135;
	bar.sync 	0;
$L__BB1_18:
	setp.ne.s32 	%p14, %r1, 0;
	@%p14 bra 	$L__BB1_22;
	mul.wide.s32 	%rd12, %r38, %r39;
	shl.b64 	%rd5, %rd12, 2;
	setp.eq.s64 	%p15, %rd5, 0;
	@%p15 bra 	$L__BB1_22;
	mov.b64 	%rd16, 0;
	mov.u32 	%r144, shmem;
$L__BB1_21:
	ld.shared.u8 	%rs2, [%r144];
	add.s64 	%rd14, %rd1, %rd16;
	st.global.u8 	[%rd14], %rs2;
	add.s64 	%rd16, %rd16, 1;
	add.s32 	%r144, %r144, 1;
	setp.lt.u64 	%p16, %rd16, %rd5;
	@%p16 bra 	$L__BB1_21;
$L__BB1_22:
	bar.sync 	0;
$L__BB1_23:
	ret;

}


// ===== COMPILED SASS (sm_100) =====

	.target	sm_100

	.elftype	@"ET_EXEC"


//--------------------- .note.nv.tkinfo           --------------------------
	.section	.note.nv.tkinfo,"",@"SHT_NOTE"
	.sectionflags	@"SHF_NOTE_NV_TKINFO"
	.tkinfo
        /*0018*/ 	.word	0x00000002
        /*0030*/ 	.string	""
        /*0030*/ 	.string	"ptxas"
        /*0030*/ 	.string	"Cuda compilation tools, release 13.0, V13.0.88"
        /*0030*/ 	.string	"Build cuda_13.0.r13.0/compiler.36424714_0"
        /*0030*/ 	.string	"-arch sm_100 -m 64 "



//--------------------- .note.nv.cuinfo           --------------------------
	.section	.note.nv.cuinfo,"",@"SHT_NOTE"
	.sectionflags	@"SHF_NOTE_NV_CUINFO"
        /*0018*/ 	.short	0x0002
        /*001a*/ 	.short	0x0064
        /*001c*/ 	.short	0x0082
	.zero		2


//--------------------- .nv.info                  --------------------------
	.section	.nv.info,"",@"SHT_CUDA_INFO"
	.align	4


	//----- nvinfo : EIATTR_REGCOUNT
	.align		4
        /*0000*/ 	.byte	0x04, 0x2f
        /*0002*/ 	.short	(.L_1 - .L_0)
	.align		4
.L_0:
        /*0004*/ 	.word	index@(_Z12compute_sumsPiS_i)
        /*0008*/ 	.word	0x00000010


	//----- nvinfo : EIATTR_FRAME_SIZE
	.align		4
.L_1:
        /*000c*/ 	.byte	0x04, 0x11
        /*000e*/ 	.short	(.L_3 - .L_2)
	.align		4
.L_2:
        /*0010*/ 	.word	index@(_Z12compute_sumsPiS_i)
        /*0014*/ 	.word	0x00000000


	//----- nvinfo : EIATTR_REGCOUNT
	.align		4
.L_3:
        /*0018*/ 	.byte	0x04, 0x2f
        /*001a*/ 	.short	(.L_5 - .L_4)
	.align		4
.L_4:
        /*001c*/ 	.word	index@(_Z16aggregate_blocksPiii)
        /*0020*/ 	.word	0x00000016


	//----- nvinfo : EIATTR_FRAME_SIZE
	.align		4
.L_5:
        /*0024*/ 	.byte	0x04, 0x11
        /*0026*/ 	.short	(.L_7 - .L_6)
	.align		4
.L_6:
        /*0028*/ 	.word	index@(_Z16aggregate_blocksPiii)
        /*002c*/ 	.word	0x00000000


	//----- nvinfo : EIATTR_MIN_STACK_SIZE
	.align		4
.L_7:
        /*0030*/ 	.byte	0x04, 0x12
        /*0032*/ 	.short	(.L_9 - .L_8)
	.align		4
.L_8:
        /*0034*/ 	.word	index@(_Z16aggregate_blocksPiii)
        /*0038*/ 	.word	0x00000000


	//----- nvinfo : EIATTR_MIN_STACK_SIZE
	.align		4
.L_9:
        /*003c*/ 	.byte	0x04, 0x12
        /*003e*/ 	.short	(.L_11 - .L_10)
	.align		4
.L_10:
        /*0040*/ 	.word	index@(_Z12compute_sumsPiS_i)
        /*0044*/ 	.word	0x00000000
.L_11:


//--------------------- .nv.compat                --------------------------
	.section	.nv.compat,"",@"SHT_CUDA_COMPAT_INFO"
	.align	4
        /*0000*/ 	.byte	0x02, 0x09, 0x00, 0x00, 0x02, 0x02, 0x01, 0x00, 0x02, 0x05, 0x05, 0x00, 0x03, 0x07, 0x01, 0x01
        /*0010*/ 	.byte	0x02, 0x03, 0x00, 0x00, 0x02, 0x06, 0x01, 0x00, 0x04, 0x0b, 0x08, 0x00, 0x09, 0x00, 0x00, 0x00
        /*0020*/ 	.byte	0x00, 0x00, 0x00, 0x00


//--------------------- .nv.info._Z16aggregate_blocksPiii --------------------------
	.section	.nv.info._Z16aggregate_blocksPiii,"",@"SHT_CUDA_INFO"
	.sectionflags	@""
	.align	4


	//----- nvinfo : EIATTR_CUDA_API_VERSION
	.align		4
        /*0000*/ 	.byte	0x04, 0x37
        /*0002*/ 	.short	(.L_13 - .L_12)
.L_12:
        /*0004*/ 	.word	0x00000082


	//----- nvinfo : EIATTR_KPARAM_INFO
	.align		4
.L_13:
        /*0008*/ 	.byte	0x04, 0x17
        /*000a*/ 	.short	(.L_15 - .L_14)
.L_14:
        /*000c*/ 	.word	0x00000000
        /*0010*/ 	.short	0x0002
        /*0012*/ 	.short	0x000c
        /*0014*/ 	.byte	0x00, 0xf0, 0x11, 0x00


	//----- nvinfo : EIATTR_KPARAM_INFO
	.align		4
.L_15:
        /*0018*/ 	.byte	0x04, 0x17
        /*001a*/ 	.short	(.L_17 - .L_16)
.L_16:
        /*001c*/ 	.word	0x00000000
        /*0020*/ 	.short	0x0001
        /*0022*/ 	.short	0x0008
        /*0024*/ 	.byte	0x00, 0xf0, 0x11, 0x00


	//----- nvinfo : EIATTR_KPARAM_INFO
	.align		4
.L_17:
        /*0028*/ 	.byte	0x04, 0x17
        /*002a*/ 	.short	(.L_19 - .L_18)
.L_18:
        /*002c*/ 	.word	0x00000000
        /*0030*/ 	.short	0x0000
        /*0032*/ 	.short	0x0000
        /*0034*/ 	.byte	0x00, 0xf5, 0x21, 0x00


	//----- nvinfo : EIATTR_SPARSE_MMA_MASK
	.align		4
.L_19:
        /*0038*/ 	.byte	0x03, 0x50
        /*003a*/ 	.short	0x0000


	//----- nvinfo : EIATTR_MAXREG_COUNT
	.align		4
        /*003c*/ 	.byte	0x03, 0x1b
        /*003e*/ 	.short	0x00ff


	//----- nvinfo : EIATTR_NUM_BARRIERS
	.align		4
        /*0040*/ 	.byte	0x02, 0x4c
        /*0042*/ 	.byte	0x01
	.zero		1


	//----- nvinfo : EIATTR_MERCURY_ISA_VERSION
	.align		4
        /*0044*/ 	.byte	0x03, 0x5f
        /*0046*/ 	.short	0x0101


	//----- nvinfo : EIATTR_VRC_CTA_INIT_COUNT
	.align		4
        /*0048*/ 	.byte	0x02, 0x4a
	.zero		1
	.zero		1


	//----- nvinfo : EIATTR_EXIT_INSTR_OFFSETS
	.align		4
        /*004c*/ 	.byte	0x04, 0x1c
        /*004e*/ 	.short	(.L_21 - .L_20)


	//   ....[0]....
.L_20:
        /*0050*/ 	.word	0x00000030


	//   ....[1]....
        /*0054*/ 	.word	0x000014b0


	//----- nvinfo : EIATTR_CRS_STACK_SIZE
	.align		4
.L_21:
        /*0058*/ 	.byte	0x04, 0x1e
        /*005a*/ 	.short	(.L_23 - .L_22)
.L_22:
        /*005c*/ 	.word	0x00000000


	//----- nvinfo : EIATTR_CBANK_PARAM_SIZE
	.align		4
.L_23:
        /*0060*/ 	.byte	0x03, 0x19
        /*0062*/ 	.short	0x0010


	//----- nvinfo : EIATTR_PARAM_CBANK
	.align		4
        /*0064*/ 	.byte	0x04, 0x0a
        /*0066*/ 	.short	(.L_25 - .L_24)
	.align		4
.L_24:
        /*0068*/ 	.word	index@(.nv.constant0._Z16aggregate_blocksPiii)
        /*006c*/ 	.short	0x0380
        /*006e*/ 	.short	0x0010


	//----- nvinfo : EIATTR_SW_WAR
	.align		4
.L_25:
        /*0070*/ 	.byte	0x04, 0x36
        /*0072*/ 	.short	(.L_27 - .L_26)
.L_26:
        /*0074*/ 	.word	0x00000008
.L_27:


//--------------------- .nv.info._Z12compute_sumsPiS_i --------------------------
	.section	.nv.info._Z12compute_sumsPiS_i,"",@"SHT_CUDA_INFO"
	.sectionflags	@""
	.align	4


	//----- nvinfo : EIATTR_CUDA_API_VERSION
	.align		4
        /*0000*/ 	.byte	0x04, 0x37
        /*0002*/ 	.short	(.L_29 - .L_28)
.L_28:
        /*0004*/ 	.word	0x00000082


	//----- nvinfo : EIATTR_KPARAM_INFO
	.align		4
.L_29:
        /*0008*/ 	.byte	0x04, 0x17
        /*000a*/ 	.short	(.L_31 - .L_30)
.L_30:
        /*000c*/ 	.word	0x00000000
        /*0010*/ 	.short	0x0002
        /*0012*/ 	.short	0x0010
        /*0014*/ 	.byte	0x00, 0xf0, 0x11, 0x00


	//----- nvinfo : EIATTR_KPARAM_INFO
	.align		4
.L_31:
        /*0018*/ 	.byte	0x04, 0x17
        /*001a*/ 	.short	(.L_33 - .L_32)
.L_32:
        /*001c*/ 	.word	0x00000000
        /*0020*/ 	.short	0x0001
        /*0022*/ 	.short	0x0008
        /*0024*/ 	.byte	0x00, 0xf5, 0x21, 0x00


	//----- nvinfo : EIATTR_KPARAM_INFO
	.align		4
.L_33:
        /*0028*/ 	.byte	0x04, 0x17
        /*002a*/ 	.short	(.L_35 - .L_34)
.L_34:
        /*002c*/ 	.word	0x00000000
        /*0030*/ 	.short	0x0000
        /*0032*/ 	.short	0x0000
        /*0034*/ 	.byte	0x00, 0xf5, 0x21, 0x00


	//----- nvinfo : EIATTR_SPARSE_MMA_MASK
	.align		4
.L_35:
        /*0038*/ 	.byte	0x03, 0x50
        /*003a*/ 	.short	0x0000


	//----- nvinfo : EIATTR_MAXREG_COUNT
	.align		4
        /*003c*/ 	.byte	0x03, 0x1b
        /*003e*/ 	.short	0x00ff


	//----- nvinfo : EIATTR_NUM_BARRIERS
	.align		4
        /*0040*/ 	.byte	0x02, 0x4c
        /*0042*/ 	.byte	0x01
	.zero		1


	//----- nvinfo : EIATTR_MERCURY_ISA_VERSION
	.align		4
        /*0044*/ 	.byte	0x03, 0x5f
        /*0046*/ 	.short	0x0101


	//----- nvinfo : EIATTR_VRC_CTA_INIT_COUNT
	.align		4
        /*0048*/ 	.byte	0x02, 0x4a
	.zero		1
	.zero		1


	//----- nvinfo : EIATTR_EXIT_INSTR_OFFSETS
	.align		4
        /*004c*/ 	.byte	0x04, 0x1c
        /*004e*/ 	.short	(.L_37 - .L_36)


	//   ....[0]....
.L_36:
        /*0050*/ 	.word	0x000002b0


	//----- nvinfo : EIATTR_CBANK_PARAM_SIZE
	.align		4
.L_37:
        /*0054*/ 	.byte	0x03, 0x19
        /*0056*/ 	.short	0x0014


	//----- nvinfo : EIATTR_PARAM_CBANK
	.align		4
        /*0058*/ 	.byte	0x04, 0x0a
        /*005a*/ 	.short	(.L_39 - .L_38)
	.align		4
.L_38:
        /*005c*/ 	.word	index@(.nv.constant0._Z12compute_sumsPiS_i)
        /*0060*/ 	.short	0x0380
        /*0062*/ 	.short	0x0014


	//----- nvinfo : EIATTR_SW_WAR
	.align		4
.L_39:
        /*0064*/ 	.byte	0x04, 0x36
        /*0066*/ 	.short	(.L_41 - .L_40)
.L_40:
        /*0068*/ 	.word	0x00000008
.L_41:


//--------------------- .nv.callgraph             --------------------------
	.section	.nv.callgraph,"",@"SHT_CUDA_CALLGRAPH"
	.align	4
	.sectionentsize	8
	.align		4
        /*0000*/ 	.word	0x00000000
	.align		4
        /*0004*/ 	.word	0xffffffff
	.align		4
        /*0008*/ 	.word	0x00000000
	.align		4
        /*000c*/ 	.word	0xfffffffe
	.align		4
        /*0010*/ 	.word	0x00000000
	.align		4
        /*0014*/ 	.word	0xfffffffd
	.align		4
        /*0018*/ 	.word	0x00000000
	.align		4
        /*001c*/ 	.word	0xfffffffc


//--------------------- .text._Z16aggregate_blocksPiii --------------------------
	.section	.text._Z16aggregate_blocksPiii,"ax",@progbits
	.align	128
        .global         _Z16aggregate_blocksPiii
        .type           _Z16aggregate_blocksPiii,@function
        .size           _Z16aggregate_blocksPiii,(.L_x_19 - _Z16aggregate_blocksPiii)
        .other          _Z16aggregate_blocksPiii,@"STO_CUDA_ENTRY STV_DEFAULT"
_Z16aggregate_blocksPiii:
.text._Z16aggregate_blocksPiii:
[----:B------:R-:W-:Y:S08]  /*0000*/  LDC R1, c[0x0][0x37c] ;  /* 0x0000df00ff017b82 */ /* 0x000ff00000000800 */
[----:B------:R-:W0:Y:S02]  /*0010*/  LDC R0, c[0x0][0x38c] ;  /* 0x0000e300ff007b82 */ /* 0x000e240000000800 */
[----:B0-----:R-:W-:-:S13]  /*0020*/  ISETP.NE.AND P0, PT, R0, 0x1, PT ;  /* 0x000000010000780c */ /* 0x001fda0003f05270 */
[----:B------:R-:W-:Y:S05]  /*0030*/  @!P0 EXIT ;  /* 0x000000000000894d */ /* 0x000fea0003800000 */
[----:B------:R-:W0:Y:S01]  /*0040*/  S2R R2, SR_TID.X ;  /* 0x0000000000027919 */ /* 0x000e220000002100 */
[----:B------:R-:W1:Y:S01]  /*0050*/  LDCU.64 UR10, c[0x0][0x358] ;  /* 0x00006b00ff0a77ac */ /* 0x000e620008000a00 */
[----:B------:R-:W-:Y:S01]  /*0060*/  BSSY.RECONVERGENT B0, `(.L_x_0) ;  /* 0x000004d000007945 */ /* 0x000fe20003800200 */
[----:B0-----:R-:W-:-:S13]  /*0070*/  ISETP.NE.AND P2, PT, R2, RZ, PT ;  /* 0x000000ff0200720c */ /* 0x001fda0003f45270 */
[----:B-1----:R-:W-:Y:S05]  /*0080*/  @P2 BRA `(.L_x_1) ;  /* 0x0000000400282947 */ /* 0x002fea0003800000 */
[----:B------:R-:W0:Y:S02]  /*0090*/  LDCU UR4, c[0x0][0x388] ;  /* 0x00007100ff0477ac */ /* 0x000e240008000800 */
[----:B0-----:R-:W-:-:S04]  /*00a0*/  IMAD.WIDE R4, R0, UR4, RZ ;  /* 0x0000000400047c25 */ /* 0x001fc8000f8e02ff */
[C---:B------:R-:W-:Y:S01]  /*00b0*/  IMAD.SHL.U32 R3, R4.reuse, 0x4, RZ ;  /* 0x0000000404037824 */ /* 0x040fe200078e00ff */
[----:B------:R-:W-:-:S04]  /*00c0*/  SHF.L.U64.HI R5, R4, 0x2, R5 ;  /* 0x0000000204057819 */ /* 0x000fc80000010205 */
[----:B------:R-:W-:-:S04]  /*00d0*/  ISETP.NE.U32.AND P0, PT, R3, RZ, PT ;  /* 0x000000ff0300720c */ /* 0x000fc80003f05070 */
[----:B------:R-:W-:-:S13]  /*00e0*/  ISETP.NE.AND.EX P0, PT, R5, RZ, PT, P0 ;  /* 0x000000ff0500720c */ /* 0x000fda0003f05300 */
[----:B------:R-:W-:Y:S05]  /*00f0*/  @!P0 BRA `(.L_x_1) ;  /* 0x00000004000c8947 */ /* 0x000fea0003800000 */
[----:B------:R-:W-:Y:S01]  /*0100*/  ISETP.GT.U32.AND P0, PT, R3, RZ, PT ;  /* 0x000000ff0300720c */ /* 0x000fe20003f04070 */
[----:B------:R-:W-:Y:S02]  /*0110*/  IMAD.MOV.U32 R6, RZ, RZ, RZ ;  /* 0x000000ffff067224 */ /* 0x000fe400078e00ff */
[----:B------:R-:W-:Y:S01]  /*0120*/  IMAD.MOV.U32 R4, RZ, RZ, RZ ;  /* 0x000000ffff047224 */ /* 0x000fe200078e00ff */
[----:B------:R-:W-:-:S13]  /*0130*/  ISETP.GT.U32.AND.EX P0, PT, R5, RZ, PT, P0 ;  /* 0x000000ff0500720c */ /* 0x000fda0003f04100 */
[----:B------:R-:W0:Y:S02]  /*0140*/  @!P0 LDC.64 R8, c[0x0][0x380] ;  /* 0x0000e000ff088b82 */ /* 0x000e240000000a00 */
[----:B0-----:R-:W-:-:S05]  /*0150*/  @!P0 IADD3 R8, P1, PT, R6, R8, RZ ;  /* 0x0000000806088210 */ /* 0x001fca0007f3e0ff */
[----:B------:R-:W-:-:S06]  /*0160*/  @!P0 IMAD.X R9, R4, 0x1, R9, P1 ;  /* 0x0000000104098824 */ /* 0x000fcc00008e0609 */
[----:B------:R-:W2:Y:S01]  /*0170*/  @!P0 LDG.E.U8 R9, desc[UR10][R8.64] ;  /* 0x0000000a08098981 */ /* 0x000ea2000c1e1100 */
[----:B------:R-:W0:Y:S01]  /*0180*/  S2UR UR5, SR_CgaCtaId ;  /* 0x00000000000579c3 */ /* 0x000e220000008800 */
[----:B------:R-:W-:Y:S01]  /*0190*/  @!P0 IMAD.MOV.U32 R6, RZ, RZ, 0x1 ;  /* 0x00000001ff068424 */ /* 0x000fe200078e00ff */
[----:B------:R-:W-:Y:S01]  /*01a0*/  UMOV UR4, 0x400 ;  /* 0x0000040000047882 */ /* 0x000fe20000000000 */
[----:B------:R-:W-:-:S03]  /*01b0*/  @!P0 IMAD.MOV.U32 R4, RZ, RZ, RZ ;  /* 0x000000ffff048224 */ /* 0x000fc600078e00ff */
[----:B------:R-:W-:Y:S02]  /*01c0*/  IADD3 R7, P4, PT, -R6, R3, RZ ;  /* 0x0000000306077210 */ /* 0x000fe40007f9e1ff */
[----:B------:R-:W-:Y:S02]  /*01d0*/  ISETP.GT.U32.AND P3, PT, R3, R6, PT ;  /* 0x000000060300720c */ /* 0x000fe40003f64070 */
[----:B------:R-:W-:Y:S01]  /*01e0*/  ISETP.LE.U32.AND P1, PT, R7, 0x3, PT ;  /* 0x000000030700780c */ /* 0x000fe20003f23070 */
[C---:B------:R-:W-:Y:S01]  /*01f0*/  IMAD.X R7, R5.reuse, 0x1, ~R4, P4 ;  /* 0x0000000105077824 */ /* 0x040fe200020e0e04 */
[----:B------:R-:W-:-:S04]  /*0200*/  ISETP.GT.U32.AND.EX P3, PT, R5, R4, PT, P3 ;  /* 0x000000040500720c */ /* 0x000fc80003f64130 */
[----:B------:R-:W-:Y:S01]  /*0210*/  ISETP.LE.U32.OR.EX P1, PT, R7, RZ, !P3, P1 ;  /* 0x000000ff0700720c */ /* 0x000fe20005f23510 */
[----:B0-----:R-:W-:-:S06]  /*0220*/  ULEA UR4, UR5, UR4, 0x18 ;  /* 0x0000000405047291 */ /* 0x001fcc000f8ec0ff */
[----:B------:R-:W-:-:S05]  /*0230*/  IMAD.U32 R10, RZ, RZ, UR4 ;  /* 0x00000004ff0a7e24 */ /* 0x000fca000f8e00ff */
[----:B--2---:R0:W-:Y:S02]  /*0240*/  @!P0 STS.U8 [R10], R9 ;  /* 0x000000090a008388 */ /* 0x0041e40000000000 */
[----:B0-----:R-:W-:Y:S01]  /*0250*/  @!P0 VIADD R10, R10, 0x1 ;  /* 0x000000010a0a8836 */ /* 0x001fe20000000000 */
[----:B------:R-:W-:Y:S06]  /*0260*/  @P1 BRA `(.L_x_2) ;  /* 0x0000000000501947 */ /* 0x000fec0003800000 */
[----:B------:R-:W-:Y:S01]  /*0270*/  IADD3 R17, P1, PT, R3, -0x3, RZ ;  /* 0xfffffffd03117810 */ /* 0x000fe20007f3e0ff */
[----:B------:R-:W0:Y:S01]  /*0280*/  LDCU.64 UR4, c[0x0][0x380] ;  /* 0x00007000ff0477ac */ /* 0x000e220008000a00 */
[----:B------:R-:W-:Y:S02]  /*0290*/  PLOP3.LUT P0, PT, PT, PT, PT, 0x8, 0x80 ;  /* 0x000000000080781c */ /* 0x000fe40003f0e170 */
[----:B------:R-:W-:-:S11]  /*02a0*/  IADD3.X R19, PT, PT, R5, -0x1, RZ, P1, !PT ;  /* 0xffffffff05137810 */ /* 0x000fd60000ffe4ff */
.L_x_3:
[----:B0-----:R-:W-:-:S04]  /*02b0*/  IADD3 R8, P1, PT, R6, UR4, RZ ;  /* 0x0000000406087c10 */ /* 0x001fc8000ff3e0ff */
[----:B------:R-:W-:-:S05]  /*02c0*/  IADD3.X R9, PT, PT, R4, UR5, RZ, P1, !PT ;  /* 0x0000000504097c10 */ /* 0x000fca0008ffe4ff */
[----:B------:R-:W2:Y:S04]  /*02d0*/  LDG.E.U8 R7, desc[UR10][R8.64] ;  /* 0x0000000a08077981 */ /* 0x000ea8000c1e1100 */
[----:B------:R-:W3:Y:S04]  /*02e0*/  LDG.E.U8 R11, desc[UR10][R8.64+0x1] ;  /* 0x0000010a080b7981 */ /* 0x000ee8000c1e1100 */
[----:B------:R-:W4:Y:S04]  /*02f0*/  LDG.E.U8 R13, desc[UR10][R8.64+0x2] ;  /* 0x0000020a080d7981 */ /* 0x000f28000c1e1100 */
[----:B------:R-:W5:Y:S01]  /*0300*/  LDG.E.U8 R15, desc[UR10][R8.64+0x3] ;  /* 0x0000030a080f7981 */ /* 0x000f62000c1e1100 */
[----:B------:R-:W-:-:S04]  /*0310*/  IADD3 R6, P3, PT, R6, 0x4, RZ ;  /* 0x0000000406067810 */ /* 0x000fc80007f7e0ff */
[----:B------:R-:W-:Y:S01]  /*0320*/  ISETP.GE.U32.AND P1, PT, R6, R17, PT ;  /* 0x000000110600720c */ /* 0x000fe20003f26070 */
[----:B------:R-:W-:-:S05]  /*0330*/  IMAD.X R4, RZ, RZ, R4, P3 ;  /* 0x000000ffff047224 */ /* 0x000fca00018e0604 */
[----:B------:R-:W-:Y:S01]  /*0340*/  ISETP.GE.U32.AND.EX P1, PT, R4, R19, PT, P1 ;  /* 0x000000130400720c */ /* 0x000fe20003f26110 */
[----:B--2---:R-:W-:Y:S04]  /*0350*/  STS.U8 [R10], R7 ;  /* 0x000000070a007388 */ /* 0x004fe80000000000 */
[----:B---3--:R-:W-:Y:S04]  /*0360*/  STS.U8 [R10+0x1], R11 ;  /* 0x0000010b0a007388 */ /* 0x008fe80000000000 */
[----:B----4-:R-:W-:Y:S04]  /*0370*/  STS.U8 [R10+0x2], R13 ;  /* 0x0000020d0a007388 */ /* 0x010fe80000000000 */
[----:B-----5:R0:W-:Y:S02]  /*0380*/  STS.U8 [R10+0x3], R15 ;  /* 0x0000030f0a007388 */ /* 0x0201e40000000000 */
[----:B0-----:R-:W-:Y:S01]  /*0390*/  VIADD R10, R10, 0x4 ;  /* 0x000000040a0a7836 */ /* 0x001fe20000000000 */
[----:B------:R-:W-:Y:S06]  /*03a0*/  @!P1 BRA `(.L_x_3) ;  /* 0xfffffffc00c09947 */ /* 0x000fec000383ffff */
.L_x_2:
[----:B------:R-:W-:Y:S02]  /*03b0*/  IADD3 R7, P4, PT, -R6, R3, RZ ;  /* 0x0000000306077210 */ /* 0x000fe40007f9e1ff */
[----:B------:R-:W-:Y:S02]  /*03c0*/  ISETP.GT.U32.AND P3, PT, R3, R6, PT ;  /* 0x000000060300720c */ /* 0x000fe40003f64070 */
[----:B------:R-:W-:Y:S01]  /*03d0*/  ISETP.LE.U32.AND P1, PT, R7, 0x1, PT ;  /* 0x000000010700780c */ /* 0x000fe20003f23070 */
[C---:B------:R-:W-:Y:S01]  /*03e0*/  IMAD.X R7, R5.reuse, 0x1, ~R4, P4 ;  /* 0x0000000105077824 */ /* 0x040fe200020e0e04 */
[----:B------:R-:W-:-:S04]  /*03f0*/  ISETP.GT.U32.AND.EX P3, PT, R5, R4, PT, P3 ;  /* 0x000000040500720c */ /* 0x000fc80003f64130 */
[----:B------:R-:W-:-:S13]  /*0400*/  ISETP.LE.U32.OR.EX P1, PT, R7, RZ, !P3, P1 ;  /* 0x000000ff0700720c */ /* 0x000fda0005f23510 */
[----:B------:R-:W0:Y:S01]  /*0410*/  @!P1 LDC.64 R8, c[0x0][0x380] ;  /* 0x0000e000ff089b82 */ /* 0x000e220000000a00 */
[----:B------:R-:W-:Y:S02]  /*0420*/  @!P1 PLOP3.LUT P0, PT, PT, PT, PT, 0x8, 0x80 ;  /* 0x000000000080981c */ /* 0x000fe40003f0e170 */
[C---:B0-----:R-:W-:Y:S02]  /*0430*/  @!P1 IADD3 R8, P3, PT, R6.reuse, R8, RZ ;  /* 0x0000000806089210 */ /* 0x041fe40007f7e0ff */
[----:B------:R-:W-:-:S03]  /*0440*/  @!P1 IADD3 R6, P4, PT, R6, 0x2, RZ ;  /* 0x0000000206069810 */ /* 0x000fc60007f9e0ff */
[----:B------:R-:W-:Y:S01]  /*0450*/  @!P1 IMAD.X R9, R4, 0x1, R9, P3 ;  /* 0x0000000104099824 */ /* 0x000fe200018e0609 */
[----:B------:R-:W-:Y:S01]  /*0460*/  ISETP.LT.U32.AND P3, PT, R6, R3, PT ;  /* 0x000000030600720c */ /* 0x000fe20003f61070 */
[----:B------:R-:W-:-:S03]  /*0470*/  @!P1 IMAD.X R4, RZ, RZ, R4, P4 ;  /* 0x000000ffff049224 */ /* 0x000fc600020e0604 */
[----:B------:R-:W2:Y:S02]  /*0480*/  @!P1 LDG.E.U8 R3, desc[UR10][R8.64] ;  /* 0x0000000a08039981 */ /* 0x000ea4000c1e1100 */
[----:B------:R-:W-:Y:S02]  /*0490*/  ISETP.LT.U32.OR.EX P0, PT, R4, R5, P0, P3 ;  /* 0x000000050400720c */ /* 0x000fe40000701530 */
[----:B------:R-:W3:Y:S11]  /*04a0*/  @!P1 LDG.E.U8 R5, desc[UR10][R8.64+0x1] ;  /* 0x0000010a08059981 */ /* 0x000ef6000c1e1100 */
[----:B------:R-:W0:Y:S02]  /*04b0*/  @P0 LDC.64 R12, c[0x0][0x380] ;  /* 0x0000e000ff0c0b82 */ /* 0x000e240000000a00 */
[----:B0-----:R-:W-:-:S05]  /*04c0*/  @P0 IADD3 R6, P3, PT, R6, R12, RZ ;  /* 0x0000000c06060210 */ /* 0x001fca0007f7e0ff */
[----:B------:R-:W-:-:S06]  /*04d0*/  @P0 IMAD.X R7, R4, 0x1, R13, P3 ;  /* 0x0000000104070824 */ /* 0x000fcc00018e060d */
[----:B------:R-:W4:Y:S04]  /*04e0*/  @P0 LDG.E.U8 R7, desc[UR10][R6.64] ;  /* 0x0000000a06070981 */ /* 0x000f28000c1e1100 */
[----:B--2---:R-:W-:Y:S04]  /*04f0*/  @!P1 STS.U8 [R10], R3 ;  /* 0x000000030a009388 */ /* 0x004fe80000000000 */
[----:B---3--:R0:W-:Y:S02]  /*0500*/  @!P1 STS.U8 [R10+0x1], R5 ;  /* 0x000001050a009388 */ /* 0x0081e40000000000 */
[----:B0-----:R-:W-:-:S05]  /*0510*/  @!P1 VIADD R10, R10, 0x2 ;  /* 0x000000020a0a9836 */ /* 0x001fca0000000000 */
[----:B----4-:R0:W-:Y:S02]  /*0520*/  @P0 STS.U8 [R10], R7 ;  /* 0x000000070a000388 */ /* 0x0101e40000000000 */
.L_x_1:
[----:B------:R-:W-:Y:S05]  /*0530*/  BSYNC.RECONVERGENT B0 ;  /* 0x0000000000007941 */ /* 0x000fea0003800200 */
.L_x_0:
[----:B------:R-:W-:Y:S01]  /*0540*/  BAR.SYNC.DEFER_BLOCKING 0x0 ;  /* 0x0000000000007b1d */ /* 0x000fe20000010000 */
[----:B------:R-:W-:-:S13]  /*0550*/  ISETP.GE.AND P0, PT, R0, 0x2, PT ;  /* 0x000000020000780c */ /* 0x000fda0003f06270 */
[----:B------:R-:W-:Y:S05]  /*0560*/  @!P0 BRA `(.L_x_4) ;  /* 0x00000008006c8947 */ /* 0x000fea0003800000 */
[----:B------:R-:W-:Y:S01]  /*0570*/  VIADD R3, R0, 0xfffffffe ;  /* 0xfffffffe00037836 */ /* 0x000fe20000000000 */
[----:B------:R-:W-:-:S04]  /*0580*/  UMOV UR4, 0x1 ;  /* 0x0000000100047882 */ /* 0x000fc80000000000 */
[----:B------:R-:W-:Y:S01]  /*0590*/  ISETP.GE.U32.AND P0, PT, R3, 0x7, PT ;  /* 0x000000070300780c */ /* 0x000fe20003f06070 */
[----:B------:R-:W-:-:S05]  /*05a0*/  VIADD R3, R0, 0xffffffff ;  /* 0xffffffff00037836 */ /* 0x000fca0000000000 */
[----:B------:R-:W-:-:S07]  /*05b0*/  LOP3.LUT R17, R3, 0x7, RZ, 0xc0, !PT ;  /* 0x0000000703117812 */ /* 0x000fce00078ec0ff */
[----:B------:R-:W-:Y:S05]  /*05c0*/  @!P0 BRA `(.L_x_5) ;  /* 0x00000004001c8947 */ /* 0x000fea0003800000 */
[----:B------:R-:W1:Y:S01]  /*05d0*/  LDCU UR7, c[0x0][0x388] ;  /* 0x00007100ff0777ac */ /* 0x000e620008000800 */
[----:B------:R-:W2:Y:S01]  /*05e0*/  S2UR UR4, SR_CgaCtaId ;  /* 0x00000000000479c3 */ /* 0x000ea20000008800 */
[----:B------:R-:W-:Y:S01]  /*05f0*/  IMAD.SHL.U32 R11, R2, 0x4, RZ ;  /* 0x00000004020b7824 */ /* 0x000fe200078e00ff */
[----:B------:R-:W-:Y:S01]  /*0600*/  LOP3.LUT R12, R3, 0xfffffff8, RZ, 0xc0, !PT ;  /* 0xfffffff8030c7812 */ /* 0x000fe200078ec0ff */
[----:B------:R-:W-:-:S04]  /*0610*/  UMOV UR5, 0x400 ;  /* 0x0000040000057882 */ /* 0x000fc80000000000 */
[----:B------:R-:W-:Y:S02]  /*0620*/  IMAD.MOV R12, RZ, RZ, -R12 ;  /* 0x000000ffff0c7224 */ /* 0x000fe400078e0a0c */
[----:B-1----:R-:W-:-:S04]  /*0630*/  IMAD.U32 R14, RZ, RZ, UR7 ;  /* 0x00000007ff0e7e24 */ /* 0x002fc8000f8e00ff */
[C-C-:B------:R-:W-:Y:S02]  /*0640*/  IMAD R4, R14.reuse, 0x4, R11.reuse ;  /* 0x000000040e047824 */ /* 0x140fe400078e020b */
[C-C-:B------:R-:W-:Y:S01]  /*0650*/  IMAD R5, R14.reuse, 0x20, R11.reuse ;  /* 0x000000200e057824 */ /* 0x140fe200078e020b */
[----:B--2---:R-:W-:Y:S01]  /*0660*/  ULEA UR5, UR4, UR5, 0x18 ;  /* 0x0000000504057291 */ /* 0x004fe2000f8ec0ff */
[C-C-:B------:R-:W-:Y:S02]  /*0670*/  IMAD R6, R14.reuse, 0x1c, R11.reuse ;  /* 0x0000001c0e067824 */ /* 0x140fe400078e020b */
[C-C-:B0-----:R-:W-:Y:S01]  /*0680*/  IMAD R7, R14.reuse, 0x18, R11.reuse ;  /* 0x000000180e077824 */ /* 0x141fe200078e020b */
[----:B------:R-:W-:Y:S01]  /*0690*/  UMOV UR4, URZ ;  /* 0x000000ff00047c82 */ /* 0x000fe20008000000 */
[C-C-:B------:R-:W-:Y:S02]  /*06a0*/  IMAD R8, R14.reuse, 0x14, R11.reuse ;  /* 0x000000140e087824 */ /* 0x140fe400078e020b */
[----:B------:R-:W-:-:S02]  /*06b0*/  IMAD R9, R14, 0x10, R11 ;  /* 0x000000100e097824 */ /* 0x000fc400078e020b */
[C-C-:B------:R-:W-:Y:S02]  /*06c0*/  IMAD R10, R14.reuse, 0xc, R11.reuse ;  /* 0x0000000c0e0a7824 */ /* 0x140fe400078e020b */
[----:B------:R-:W-:-:S07]  /*06d0*/  IMAD R11, R14, 0x8, R11 ;  /* 0x000000080e0b7824 */ /* 0x000fce00078e020b */
.L_x_6:
[----:B------:R-:W-:Y:S02]  /*06e0*/  ULEA UR6, UR7, UR5, 0x2 ;  /* 0x0000000507067291 */ /* 0x000fe4000f8e10ff */
[----:B------:R-:W-:Y:S01]  /*06f0*/  LDS R14, [R4+UR5] ;  /* 0x00000005040e7984 */ /* 0x000fe20008000800 */
[----:B------:R-:W-:Y:S01]  /*0700*/  VIADD R12, R12, 0x8 ;  /* 0x000000080c0c7836 */ /* 0x000fe20000000000 */
[----:B------:R-:W-:-:S04]  /*0710*/  UIADD3 UR4, UPT, UPT, UR4, 0x8, URZ ;  /* 0x0000000804047890 */ /* 0x000fc8000fffe0ff */
[----:B------:R-:W-:Y:S01]  /*0720*/  ISETP.NE.AND P0, PT, R12, RZ, PT ;  /* 0x000000ff0c00720c */ /* 0x000fe20003f05270 */
[----:B0-----:R-:W0:Y:S01]  /*0730*/  LDS R13, [UR6+-0x4] ;  /* 0xfffffc06ff0d7984 */ /* 0x001e220008000800 */
[----:B------:R-:W-:Y:S01]  /*0740*/  ULEA UR6, UR7, UR5, 0x3 ;  /* 0x0000000507067291 */ /* 0x000fe2000f8e18ff */
[----:B0-----:R-:W-:-:S05]  /*0750*/  IMAD.IADD R13, R13, 0x1, R14 ;  /* 0x000000010d0d7824 */ /* 0x001fca00078e020e */
[----:B------:R-:W-:Y:S01]  /*0760*/  STS [R4+UR5], R13 ;  /* 0x0000000d04007988 */ /* 0x000fe20008000805 */
[----:B------:R-:W-:Y:S06]  /*0770*/  BAR.SYNC.DEFER_BLOCKING 0x0 ;  /* 0x0000000000007b1d */ /* 0x000fec0000010000 */
[----:B------:R-:W-:Y:S01]  /*0780*/  LDS R14, [UR6+-0x4] ;  /* 0xfffffc06ff0e7984 */ /* 0x000fe20008000800 */
[----:B------:R-:W-:-:S03]  /*0790*/  UIMAD UR6, UR7, 0xc, UR5 ;  /* 0x0000000c070678a4 */ /* 0x000fc6000f8e0205 */
[----:B------:R-:W0:Y:S02]  /*07a0*/  LDS R15, [R11+UR5] ;  /* 0x000000050b0f7984 */ /* 0x000e240008000800 */
[----:B0-----:R-:W-:-:S05]  /*07b0*/  IMAD.IADD R14, R14, 0x1, R15 ;  /* 0x000000010e0e7824 */ /* 0x001fca00078e020f */
[----:B------:R-:W-:Y:S01]  /*07c0*/  STS [R11+UR5], R14 ;  /* 0x0000000e0b007988 */ /* 0x000fe20008000805 */
[----:B------:R-:W-:Y:S06]  /*07d0*/  BAR.SYNC.DEFER_BLOCKING 0x0 ;  /* 0x0000000000007b1d */ /* 0x000fec0000010000 */
[----:B------:R-:W-:Y:S01]  /*07e0*/  LDS R15, [UR6+-0x4] ;  /* 0xfffffc06ff0f7984 */ /* 0x000fe20008000800 */
[----:B------:R-:W-:-:S03]  /*07f0*/  ULEA UR6, UR7, UR5, 0x4 ;  /* 0x0000000507067291 */ /* 0x000fc6000f8e20ff */
[----:B------:R-:W0:Y:S02]  /*0800*/  LDS R16, [R10+UR5] ;  /* 0x000000050a107984 */ /* 0x000e240008000800 */
        /* <DEDUP_REMOVED lines=27> */
[----:B------:R-:W-:Y:S04]  /*09c0*/  LDS R13, [UR6+-0x4] ;  /* 0xfffffc06ff0d7984 */ /* 0x000fe80008000800 */
[----:B------:R-:W0:Y:S02]  /*09d0*/  LDS R16, [R5+UR5] ;  /* 0x0000000505107984 */ /* 0x000e240008000800 */
[----:B0-----:R-:W-:-:S05]  /*09e0*/  IMAD.IADD R16, R13, 0x1, R16 ;  /* 0x000000010d107824 */ /* 0x001fca00078e0210 */
[----:B------:R0:W-:Y:S01]  /*09f0*/  STS [R5+UR5], R16 ;  /* 0x0000001005007988 */ /* 0x0001e20008000805 */
[----:B------:R-:W-:Y:S01]  /*0a00*/  UMOV UR5, UR6 ;  /* 0x0000000600057c82 */ /* 0x000fe20008000000 */
[----:B------:R-:W-:Y:S06]  /*0a10*/  BAR.SYNC.DEFER_BLOCKING 0x0 ;  /* 0x0000000000007b1d */ /* 0x000fec0000010000 */
[----:B------:R-:W-:Y:S05]  /*0a20*/  @P0 BRA `(.L_x_6) ;  /* 0xfffffffc002c0947 */ /* 0x000fea000383ffff */
[----:B------:R-:W-:-:S12]  /*0a30*/  UIADD3 UR4, UPT, UPT, UR4, 0x1, URZ ;  /* 0x0000000104047890 */ /* 0x000fd8000fffe0ff */
.L_x_5:
[----:B------:R-:W-:-:S13]  /*0a40*/  ISETP.NE.AND P0, PT, R17, RZ, PT ;  /* 0x000000ff1100720c */ /* 0x000fda0003f05270 */
[----:B------:R-:W-:Y:S05]  /*0a50*/  @!P0 BRA `(.L_x_4) ;  /* 0x0000000400308947 */ /* 0x000fea0003800000 */
[----:B------:R-:W-:Y:S02]  /*0a60*/  ISETP.GE.U32.AND P0, PT, R17, 0x4, PT ;  /* 0x000000041100780c */ /* 0x000fe40003f06070 */
[----:B0-----:R-:W-:-:S04]  /*0a70*/  LOP3.LUT R10, R3, 0x3, RZ, 0xc0, !PT ;  /* 0x00000003030a7812 */ /* 0x001fc800078ec0ff */
[----:B------:R-:W-:-:S07]  /*0a80*/  ISETP.NE.AND P1, PT, R10, RZ, PT ;  /* 0x000000ff0a00720c */ /* 0x000fce0003f25270 */
[----:B------:R-:W-:Y:S06]  /*0a90*/  @!P0 BRA `(.L_x_7) ;  /* 0x0000000000888947 */ /* 0x000fec0003800000 */
[----:B------:R-:W0:Y:S01]  /*0aa0*/  S2UR UR8, SR_CgaCtaId ;  /* 0x00000000000879c3 */ /* 0x000e220000008800 */
[----:B------:R-:W1:Y:S01]  /*0ab0*/  LDCU UR6, c[0x0][0x388] ;  /* 0x00007100ff0677ac */ /* 0x000e620008000800 */
[----:B------:R-:W-:Y:S01]  /*0ac0*/  UMOV UR7, 0x400 ;  /* 0x0000040000077882 */ /* 0x000fe20000000000 */
[----:B-1----:R-:W-:Y:S02]  /*0ad0*/  UIMAD UR5, UR4, UR6, URZ ;  /* 0x00000006040572a4 */ /* 0x002fe4000f8e02ff */
[----:B------:R-:W-:Y:S02]  /*0ae0*/  UIADD3 UR4, UPT, UPT, UR4, 0x4, URZ ;  /* 0x0000000404047890 */ /* 0x000fe4000fffe0ff */
[----:B0-----:R-:W-:-:S04]  /*0af0*/  ULEA UR7, UR8, UR7, 0x18 ;  /* 0x0000000708077291 */ /* 0x001fc8000f8ec0ff */
[----:B------:R-:W-:-:S06]  /*0b00*/  ULEA UR5, UR5, UR7, 0x2 ;  /* 0x0000000705057291 */ /* 0x000fcc000f8e10ff */
[----:B------:R-:W-:-:S03]  /*0b10*/  LEA R5, R2, UR5, 0x2 ;  /* 0x0000000502057c11 */ /* 0x000fc6000f8e10ff */
[----:B------:R-:W-:Y:S01]  /*0b20*/  LDS R4, [UR5+-0x4] ;  /* 0xfffffc05ff047984 */ /* 0x000fe20008000800 */
[----:B------:R-:W-:-:S03]  /*0b30*/  ULEA UR5, UR6, UR5, 0x2 ;  /* 0x0000000506057291 */ /* 0x000fc6000f8e10ff */
[----:B------:R-:W0:Y:S02]  /*0b40*/  LDS R7, [R5] ;  /* 0x0000000005077984 */ /* 0x000e240000000800 */
[----:B0-----:R-:W-:Y:S01]  /*0b50*/  IMAD.IADD R4, R4, 0x1, R7 ;  /* 0x0000000104047824 */ /* 0x001fe200078e0207 */
[----:B------:R-:W-:-:S04]  /*0b60*/  LEA R7, R2, UR5, 0x2 ;  /* 0x0000000502077c11 */ /* 0x000fc8000f8e10ff */
[----:B------:R-:W-:Y:S01]  /*0b70*/  STS [R5], R4 ;  /* 0x0000000405007388 */ /* 0x000fe20000000800 */
[----:B------:R-:W-:Y:S06]  /*0b80*/  BAR.SYNC.DEFER_BLOCKING 0x0 ;  /* 0x0000000000007b1d */ /* 0x000fec0000010000 */
        /* <DEDUP_REMOVED lines=9> */
[----:B------:R-:W0:Y:S03]  /*0c20*/  LDS R11, [R9] ;  /* 0x00000000090b7984 */ /* 0x000e260000000800 */
[----:B------:R-:W-:Y:S01]  /*0c30*/  LEA R5, R2, UR5, 0x2 ;  /* 0x0000000502057c11 */ /* 0x000fe2000f8e10ff */
[----:B0-----:R-:W-:-:S05]  /*0c40*/  IMAD.IADD R8, R8, 0x1, R11 ;  /* 0x0000000108087824 */ /* 0x001fca00078e020b */
[----:B------:R-:W-:Y:S01]  /*0c50*/  STS [R9], R8 ;  /* 0x0000000809007388 */ /* 0x000fe20000000800 */
[----:B------:R-:W-:Y:S06]  /*0c60*/  BAR.SYNC.DEFER_BLOCKING 0x0 ;  /* 0x0000000000007b1d */ /* 0x000fec0000010000 */
[----:B------:R-:W-:Y:S04]  /*0c70*/  LDS R4, [UR5+-0x4] ;  /* 0xfffffc05ff047984 */ /* 0x000fe80008000800 */
[----:B------:R-:W0:Y:S02]  /*0c80*/  LDS R11, [R5] ;  /* 0x00000000050b7984 */ /* 0x000e240000000800 */
[----:B0-----:R-:W-:-:S05]  /*0c90*/  IMAD.IADD R4, R4, 0x1, R11 ;  /* 0x0000000104047824 */ /* 0x001fca00078e020b */
[----:B------:R0:W-:Y:S01]  /*0ca0*/  STS [R5], R4 ;  /* 0x0000000405007388 */ /* 0x0001e20000000800 */
[----:B------:R-:W-:Y:S06]  /*0cb0*/  BAR.SYNC.DEFER_BLOCKING 0x0 ;  /* 0x0000000000007b1d */ /* 0x000fec0000010000 */
.L_x_7:
[----:B------:R-:W-:Y:S05]  /*0cc0*/  @!P1 BRA `(.L_x_4) ;  /* 0x0000000000949947 */ /* 0x000fea0003800000 */
[----:B------:R-:W-:Y:S02]  /*0cd0*/  ISETP.NE.AND P0, PT, R10, 0x1, PT ;  /* 0x000000010a00780c */ /* 0x000fe40003f05270 */
[----:B------:R-:W-:-:S04]  /*0ce0*/  LOP3.LUT R3, R3, 0x1, RZ, 0xc0, !PT ;  /* 0x0000000103037812 */ /* 0x000fc800078ec0ff */
[----:B------:R-:W-:-:S07]  /*0cf0*/  ISETP.NE.U32.AND P1, PT, R3, 0x1, PT ;  /* 0x000000010300780c */ /* 0x000fce0003f25070 */
[----:B------:R-:W-:Y:S06]  /*0d00*/  @!P0 BRA `(.L_x_8) ;  /* 0x0000000000508947 */ /* 0x000fec0003800000 */
[----:B------:R-:W1:Y:S01]  /*0d10*/  S2UR UR8, SR_CgaCtaId ;  /* 0x00000000000879c3 */ /* 0x000e620000008800 */
[----:B------:R-:W2:Y:S01]  /*0d20*/  LDCU UR5, c[0x0][0x388] ;  /* 0x00007100ff0577ac */ /* 0x000ea20008000800 */
[----:B------:R-:W-:Y:S01]  /*0d30*/  UMOV UR7, 0x400 ;  /* 0x0000040000077882 */ /* 0x000fe20000000000 */
[----:B--2---:R-:W-:Y:S02]  /*0d40*/  UIMAD UR6, UR4, UR5, URZ ;  /* 0x00000005040672a4 */ /* 0x004fe4000f8e02ff */
[----:B------:R-:W-:Y:S02]  /*0d50*/  UIADD3 UR4, UPT, UPT, UR4, 0x2, URZ ;  /* 0x0000000204047890 */ /* 0x000fe4000fffe0ff */
[----:B-1----:R-:W-:-:S04]  /*0d60*/  ULEA UR7, UR8, UR7, 0x18 ;  /* 0x0000000708077291 */ /* 0x002fc8000f8ec0ff */
[----:B------:R-:W-:-:S04]  /*0d70*/  ULEA UR6, UR6, UR7, 0x2 ;  /* 0x0000000706067291 */ /* 0x000fc8000f8e10ff */
[----:B------:R-:W-:Y:S02]  /*0d80*/  ULEA UR5, UR5, UR6, 0x2 ;  /* 0x0000000605057291 */ /* 0x000fe4000f8e10ff */
[----:B------:R-:W-:-:S03]  /*0d90*/  LEA R6, R2, UR6, 0x2 ;  /* 0x0000000602067c11 */ /* 0x000fc6000f8e10ff */
[----:B------:R-:W-:Y:S01]  /*0da0*/  LDS R3, [UR6+-0x4] ;  /* 0xfffffc06ff037984 */ /* 0x000fe20008000800 */
[----:B------:R-:W-:-:S03]  /*0db0*/  LEA R7, R2, UR5, 0x2 ;  /* 0x0000000502077c11 */ /* 0x000fc6000f8e10ff */
[----:B0-----:R-:W0:Y:S02]  /*0dc0*/  LDS R4, [R6] ;  /* 0x0000000006047984 */ /* 0x001e240000000800 */
        /* <DEDUP_REMOVED lines=8> */
.L_x_8:
[----:B------:R-:W-:Y:S05]  /*0e50*/  @P1 BRA `(.L_x_4) ;  /* 0x0000000000301947 */ /* 0x000fea0003800000 */
[----:B------:R-:W2:Y:S01]  /*0e60*/  S2UR UR7, SR_CgaCtaId ;  /* 0x00000000000779c3 */ /* 0x000ea20000008800 */
[----:B------:R-:W3:Y:S01]  /*0e70*/  LDCU UR5, c[0x0][0x388] ;  /* 0x00007100ff0577ac */ /* 0x000ee20008000800 */
[----:B------:R-:W-:Y:S01]  /*0e80*/  UMOV UR6, 0x400 ;  /* 0x0000040000067882 */ /* 0x000fe20000000000 */
[----:B---3--:R-:W-:Y:S02]  /*0e90*/  UIMAD UR4, UR4, UR5, URZ ;  /* 0x00000005040472a4 */ /* 0x008fe4000f8e02ff */
[----:B--2---:R-:W-:-:S04]  /*0ea0*/  ULEA UR6, UR7, UR6, 0x18 ;  /* 0x0000000607067291 */ /* 0x004fc8000f8ec0ff */
[----:B------:R-:W-:-:S06]  /*0eb0*/  ULEA UR4, UR4, UR6, 0x2 ;  /* 0x0000000604047291 */ /* 0x000fcc000f8e10ff */
[----:B------:R-:W-:-:S03]  /*0ec0*/  LEA R3, R2, UR4, 0x2 ;  /* 0x0000000402037c11 */ /* 0x000fc6000f8e10ff */
[----:B------:R-:W-:Y:S04]  /*0ed0*/  LDS R2, [UR4+-0x4] ;  /* 0xfffffc04ff027984 */ /* 0x000fe80008000800 */
[----:B0-----:R-:W0:Y:S02]  /*0ee0*/  LDS R5, [R3] ;  /* 0x0000000003057984 */ /* 0x001e240000000800 */
[----:B0-----:R-:W-:-:S05]  /*0ef0*/  IMAD.IADD R2, R2, 0x1, R5 ;  /* 0x0000000102027824 */ /* 0x001fca00078e0205 */
[----:B------:R2:W-:Y:S01]  /*0f00*/  STS [R3], R2 ;  /* 0x0000000203007388 */ /* 0x0005e20000000800 */
[----:B------:R-:W-:Y:S06]  /*0f10*/  BAR.SYNC.DEFER_BLOCKING 0x0 ;  /* 0x0000000000007b1d */ /* 0x000fec0000010000 */
.L_x_4:
[----:B------:R-:W-:Y:S04]  /*0f20*/  BSSY.RECONVERGENT B0, `(.L_x_9) ;  /* 0x0000057000007945 */ /* 0x000fe80003800200 */
[----:B------:R-:W-:Y:S05]  /*0f30*/  @P2 BRA `(.L_x_10) ;  /* 0x0000000400542947 */ /* 0x000fea0003800000 */
[----:B------:R-:W2:Y:S02]  /*0f40*/  LDCU UR4, c[0x0][0x388] ;  /* 0x00007100ff0477ac */ /* 0x000ea40008000800 */
[----:B--2---:R-:W-:-:S04]  /*0f50*/  IMAD.WIDE R2, R0, UR4, RZ ;  /* 0x0000000400027c25 */ /* 0x004fc8000f8e02ff */
[C---:B------:R-:W-:Y:S01]  /*0f60*/  IMAD.SHL.U32 R6, R2.reuse, 0x4, RZ ;  /* 0x0000000402067824 */ /* 0x040fe200078e00ff */
[----:B------:R-:W-:-:S04]  /*0f70*/  SHF.L.U64.HI R0, R2, 0x2, R3 ;  /* 0x0000000202007819 */ /* 0x000fc80000010203 */
[----:B------:R-:W-:-:S04]  /*0f80*/  ISETP.NE.U32.AND P0, PT, R6, RZ, PT ;  /* 0x000000ff0600720c */ /* 0x000fc80003f05070 */
[----:B------:R-:W-:-:S13]  /*0f90*/  ISETP.NE.AND.EX P0, PT, R0, RZ, PT, P0 ;  /* 0x000000ff0000720c */ /* 0x000fda0003f05300 */
[----:B------:R-:W-:Y:S05]  /*0fa0*/  @!P0 BRA `(.L_x_10) ;  /* 0x0000000400388947 */ /* 0x000fea0003800000 */
[----:B------:R-:W2:Y:S01]  /*0fb0*/  S2UR UR7, SR_CgaCtaId ;  /* 0x00000000000779c3 */ /* 0x000ea20000008800 */
[----:B------:R-:W-:Y:S01]  /*0fc0*/  ISETP.GT.U32.AND P0, PT, R6, RZ, PT ;  /* 0x000000ff0600720c */ /* 0x000fe20003f04070 */
[----:B------:R-:W-:Y:S01]  /*0fd0*/  UMOV UR6, 0x400 ;  /* 0x0000040000067882 */ /* 0x000fe20000000000 */
[----:B------:R-:W-:Y:S01]  /*0fe0*/  UMOV UR4, URZ ;  /* 0x000000ff00047c82 */ /* 0x000fe20008000000 */
[----:B------:R-:W-:Y:S01]  /*0ff0*/  UMOV UR5, URZ ;  /* 0x000000ff00057c82 */ /* 0x000fe20008000000 */
[----:B------:R-:W-:Y:S02]  /*1000*/  ISETP.GT.U32.AND.EX P1, PT, R0, RZ, PT, P0 ;  /* 0x000000ff0000720c */ /* 0x000fe40003f24100 */
[----:B------:R-:W-:Y:S01]  /*1010*/  PLOP3.LUT P0, PT, PT, PT, PT, 0x80, 0x8 ;  /* 0x000000000008781c */ /* 0x000fe20003f0f070 */
[----:B--2---:R-:W-:-:S10]  /*1020*/  ULEA UR6, UR7, UR6, 0x18 ;  /* 0x0000000607067291 */ /* 0x004fd4000f8ec0ff */
[----:B------:R-:W-:Y:S05]  /*1030*/  @P1 BRA `(.L_x_11) ;  /* 0x00000000002c1947 */ /* 0x000fea0003800000 */
[----:B0-----:R-:W0:Y:S01]  /*1040*/  LDS.U8 R5, [UR6] ;  /* 0x00000006ff057984 */ /* 0x001e220008000000 */
[----:B------:R-:W2:Y:S01]  /*1050*/  LDCU.64 UR8, c[0x0][0x380] ;  /* 0x00007000ff0877ac */ /* 0x000ea20008000a00 */
[----:B------:R-:W-:Y:S01]  /*1060*/  PLOP3.LUT P0, PT, PT, PT, PT, 0x8, 0x80 ;  /* 0x000000000080781c */ /* 0x000fe20003f0e170 */
[----:B------:R-:W-:Y:S02]  /*1070*/  UIADD3 UR6, UPT, UPT, UR6, 0x1, URZ ;  /* 0x0000000106067890 */ /* 0x000fe4000fffe0ff */
[----:B--2---:R-:W-:-:S04]  /*1080*/  UIADD3 UR4, UP0, UPT, UR4, UR8, URZ ;  /* 0x0000000804047290 */ /* 0x004fc8000ff1e0ff */
[----:B------:R-:W-:Y:S02]  /*1090*/  UIADD3.X UR5, UPT, UPT, UR5, UR9, URZ, UP0, !UPT ;  /* 0x0000000905057290 */ /* 0x000fe400087fe4ff */
[----:B------:R-:W-:Y:S01]  /*10a0*/  IMAD.U32 R2, RZ, RZ, UR4 ;  /* 0x00000004ff027e24 */ /* 0x000fe2000f8e00ff */
[----:B------:R-:W-:-:S03]  /*10b0*/  UMOV UR4, 0x1 ;  /* 0x0000000100047882 */ /* 0x000fc60000000000 */
[----:B------:R-:W-:Y:S01]  /*10c0*/  IMAD.U32 R3, RZ, RZ, UR5 ;  /* 0x00000005ff037e24 */ /* 0x000fe2000f8e00ff */
[----:B------:R-:W-:-:S04]  /*10d0*/  UMOV UR5, URZ ;  /* 0x000000ff00057c82 */ /* 0x000fc80008000000 */
[----:B0-----:R2:W-:Y:S02]  /*10e0*/  STG.E.U8 desc[UR10][R2.64], R5 ;  /* 0x0000000502007986 */ /* 0x0015e4000c10110a */
.L_x_11:
[C---:B--2---:R-:W-:Y:S02]  /*10f0*/  IADD3 R2, P3, PT, R6.reuse, -UR4, RZ ;  /* 0x8000000406027c10 */ /* 0x044fe4000ff7e0ff */
[----:B------:R-:W-:Y:S02]  /*1100*/  ISETP.GT.U32.AND P1, PT, R6, UR4, PT ;  /* 0x0000000406007c0c */ /* 0x000fe4000bf24070 */
[----:B------:R-:W-:Y:S02]  /*1110*/  ISETP.LE.U32.AND P2, PT, R2, 0x3, PT ;  /* 0x000000030200780c */ /* 0x000fe40003f43070 */
[C---:B------:R-:W-:Y:S02]  /*1120*/  ISETP.GT.U32.AND.EX P1, PT, R0.reuse, UR5, PT, P1 ;  /* 0x0000000500007c0c */ /* 0x040fe4000bf24110 */
[----:B------:R-:W-:-:S04]  /*1130*/  IADD3.X R2, PT, PT, R0, ~UR5, RZ, P3, !PT ;  /* 0x8000000500027c10 */ /* 0x000fc80009ffe4ff */
[----:B------:R-:W-:-:S13]  /*1140*/  ISETP.LE.U32.OR.EX P1, PT, R2, RZ, !P1, P2 ;  /* 0x000000ff0200720c */ /* 0x000fda0004f23520 */
[----:B------:R-:W-:Y:S05]  /*1150*/  @P1 BRA `(.L_x_12) ;  /* 0x00000000005c1947 */ /* 0x000fea0003800000 */
[----:B------:R-:W-:Y:S01]  /*1160*/  IADD3 R8, P1, PT, R6, -0x3, RZ ;  /* 0xfffffffd06087810 */ /* 0x000fe20007f3e0ff */
[----:B------:R-:W2:Y:S01]  /*1170*/  LDCU.64 UR12, c[0x0][0x380] ;  /* 0x00007000ff0c77ac */ /* 0x000ea20008000a00 */
[----:B------:R-:W-:Y:S02]  /*1180*/  PLOP3.LUT P0, PT, PT, PT, PT, 0x8, 0x80 ;  /* 0x000000000080781c */ /* 0x000fe40003f0e170 */
[----:B01----:R-:W-:-:S11]  /*1190*/  IADD3.X R4, PT, PT, R0, -0x1, RZ, P1, !PT ;  /* 0xffffffff00047810 */ /* 0x003fd60000ffe4ff */
.L_x_13:
[----:B----4-:R-:W0:Y:S01]  /*11a0*/  LDS.U8 R5, [UR6] ;  /* 0x00000006ff057984 */ /* 0x010e220008000000 */
[----:B--2---:R-:W-:-:S03]  /*11b0*/  UIADD3 UR7, UP0, UPT, UR4, UR12, URZ ;  /* 0x0000000c04077290 */ /* 0x004fc6000ff1e0ff */
[----:B------:R-:W1:Y:S01]  /*11c0*/  LDS.U8 R7, [UR6+0x1] ;  /* 0x00000106ff077984 */ /* 0x000e620008000000 */
[----:B------:R-:W-:Y:S02]  /*11d0*/  UIADD3.X UR8, UPT, UPT, UR5, UR13, URZ, UP0, !UPT ;  /* 0x0000000d05087290 */ /* 0x000fe400087fe4ff */
[----:B------:R-:W-:Y:S01]  /*11e0*/  UIADD3 UR4, UP0, UPT, UR4, 0x4, URZ ;  /* 0x0000000404047890 */ /* 0x000fe2000ff1e0ff */
[----:B------:R-:W2:Y:S01]  /*11f0*/  LDS.U8 R9, [UR6+0x2] ;  /* 0x00000206ff097984 */ /* 0x000ea20008000000 */
[----:B------:R-:W-:Y:S02]  /*1200*/  IMAD.U32 R2, RZ, RZ, UR7 ;  /* 0x00000007ff027e24 */ /* 0x000fe4000f8e00ff */
[----:B------:R-:W-:Y:S01]  /*1210*/  UIADD3.X UR5, UPT, UPT, URZ, UR5, URZ, UP0, !UPT ;  /* 0x00000005ff057290 */ /* 0x000fe200087fe4ff */
[----:B------:R-:W3:Y:S01]  /*1220*/  LDS.U8 R11, [UR6+0x3] ;  /* 0x00000306ff0b7984 */ /* 0x000ee20008000000 */
[----:B------:R-:W-:Y:S01]  /*1230*/  IMAD.U32 R3, RZ, RZ, UR8 ;  /* 0x00000008ff037e24 */ /* 0x000fe2000f8e00ff */
[----:B------:R-:W-:Y:S01]  /*1240*/  ISETP.LE.U32.AND P1, PT, R8, UR4, PT ;  /* 0x0000000408007c0c */ /* 0x000fe2000bf23070 */
[----:B------:R-:W-:-:S02]  /*1250*/  UIADD3 UR6, UPT, UPT, UR6, 0x4, URZ ;  /* 0x0000000406067890 */ /* 0x000fc4000fffe0ff */
[----:B------:R-:W-:-:S05]  /*1260*/  IMAD.U32 R13, RZ, RZ, UR5 ;  /* 0x00000005ff0d7e24 */ /* 0x000fca000f8e00ff */
[----:B------:R-:W-:Y:S01]  /*1270*/  ISETP.GE.U32.AND.EX P1, PT, R13, R4, PT, P1 ;  /* 0x000000040d00720c */ /* 0x000fe20003f26110 */
[----:B0-----:R4:W-:Y:S04]  /*1280*/  STG.E.U8 desc[UR10][R2.64], R5 ;  /* 0x0000000502007986 */ /* 0x0019e8000c10110a */
[----:B-1----:R4:W-:Y:S04]  /*1290*/  STG.E.U8 desc[UR10][R2.64+0x1], R7 ;  /* 0x0000010702007986 */ /* 0x0029e8000c10110a */
[----:B--2---:R4:W-:Y:S04]  /*12a0*/  STG.E.U8 desc[UR10][R2.64+0x2], R9 ;  /* 0x0000020902007986 */ /* 0x0049e8000c10110a */
[----:B---3--:R4:W-:Y:S01]  /*12b0*/  STG.E.U8 desc[UR10][R2.64+0x3], R11 ;  /* 0x0000030b02007986 */ /* 0x0089e2000c10110a */
[----:B------:R-:W-:Y:S05]  /*12c0*/  @!P1 BRA `(.L_x_13) ;  /* 0xfffffffc00b49947 */ /* 0x000fea000383ffff */
.L_x_12:
[C---:B----4-:R-:W-:Y:S02]  /*12d0*/  IADD3 R2, P3, PT, R6.reuse, -UR4, RZ ;  /* 0x8000000406027c10 */ /* 0x050fe4000ff7e0ff */
[----:B------:R-:W-:Y:S02]  /*12e0*/  ISETP.GT.U32.AND P2, PT, R6, UR4, PT ;  /* 0x0000000406007c0c */ /* 0x000fe4000bf44070 */
[----:B------:R-:W-:Y:S02]  /*12f0*/  ISETP.LE.U32.AND P1, PT, R2, 0x1, PT ;  /* 0x000000010200780c */ /* 0x000fe40003f23070 */
[C---:B------:R-:W-:Y:S02]  /*1300*/  ISETP.GT.U32.AND.EX P2, PT, R0.reuse, UR5, PT, P2 ;  /* 0x0000000500007c0c */ /* 0x040fe4000bf44120 */
[----:B------:R-:W-:-:S04]  /*1310*/  IADD3.X R2, PT, PT, R0, ~UR5, RZ, P3, !PT ;  /* 0x8000000500027c10 */ /* 0x000fc80009ffe4ff */
[----:B------:R-:W-:-:S13]  /*1320*/  ISETP.LE.U32.OR.EX P1, PT, R2, RZ, !P2, P1 ;  /* 0x000000ff0200720c */ /* 0x000fda0005723510 */
[----:B------:R-:W-:Y:S05]  /*1330*/  @P1 BRA `(.L_x_14) ;  /* 0x0000000000341947 */ /* 0x000fea0003800000 */
[----:B0-----:R-:W0:Y:S01]  /*1340*/  LDS.U8 R5, [UR6] ;  /* 0x00000006ff057984 */ /* 0x001e220008000000 */
[----:B------:R-:W2:Y:S01]  /*1350*/  LDCU.64 UR8, c[0x0][0x380] ;  /* 0x00007000ff0877ac */ /* 0x000ea20008000a00 */
[----:B------:R-:W-:Y:S02]  /*1360*/  PLOP3.LUT P0, PT, PT, PT, PT, 0x8, 0x80 ;  /* 0x000000000080781c */ /* 0x000fe40003f0e170 */
[----:B-1----:R-:W1:Y:S01]  /*1370*/  LDS.U8 R7, [UR6+0x1] ;  /* 0x00000106ff077984 */ /* 0x002e620008000000 */
[----:B------:R-:W-:Y:S02]  /*1380*/  UIADD3 UR6, UPT, UPT, UR6, 0x2, URZ ;  /* 0x0000000206067890 */ /* 0x000fe4000fffe0ff */
[----:B--2---:R-:W-:-:S04]  /*1390*/  UIADD3 UR8, UP0, UPT, UR4, UR8, URZ ;  /* 0x0000000804087290 */ /* 0x004fc8000ff1e0ff */
[----:B------:R-:W-:Y:S02]  /*13a0*/  UIADD3.X UR9, UPT, UPT, UR5, UR9, URZ, UP0, !UPT ;  /* 0x0000000905097290 */ /* 0x000fe400087fe4ff */
[----:B------:R-:W-:Y:S01]  /*13b0*/  IMAD.U32 R2, RZ, RZ, UR8 ;  /* 0x00000008ff027e24 */ /* 0x000fe2000f8e00ff */
[----:B------:R-:W-:-:S03]  /*13c0*/  UIADD3 UR4, UP0, UPT, UR4, 0x2, URZ ;  /* 0x0000000204047890 */ /* 0x000fc6000ff1e0ff */
[----:B------:R-:W-:Y:S01]  /*13d0*/  IMAD.U32 R3, RZ, RZ, UR9 ;  /* 0x00000009ff037e24 */ /* 0x000fe2000f8e00ff */
[----:B------:R-:W-:-:S04]  /*13e0*/  UIADD3.X UR5, UPT, UPT, URZ, UR5, URZ, UP0, !UPT ;  /* 0x00000005ff057290 */ /* 0x000fc800087fe4ff */
[----:B0-----:R2:W-:Y:S04]  /*13f0*/  STG.E.U8 desc[UR10][R2.64], R5 ;  /* 0x0000000502007986 */ /* 0x0015e8000c10110a */
[----:B-1----:R2:W-:Y:S04]  /*1400*/  STG.E.U8 desc[UR10][R2.64+0x1], R7 ;  /* 0x0000010702007986 */ /* 0x0025e8000c10110a */
.L_x_14:
[----:B--2---:R-:W-:Y:S01]  /*1410*/  IMAD.U32 R3, RZ, RZ, UR5 ;  /* 0x00000005ff037e24 */ /* 0x004fe2000f8e00ff */
[----:B------:R-:W-:-:S04]  /*1420*/  ISETP.GT.U32.AND P1, PT, R6, UR4, PT ;  /* 0x0000000406007c0c */ /* 0x000fc8000bf24070 */
[----:B------:R-:W-:-:S13]  /*1430*/  ISETP.LT.U32.OR.EX P0, PT, R3, R0, P0, P1 ;  /* 0x000000000300720c */ /* 0x000fda0000701510 */
[----:B0-----:R-:W0:Y:S01]  /*1440*/  @P0 LDS.U8 R5, [UR6] ;  /* 0x00000006ff050984 */ /* 0x001e220008000000 */
[----:B------:R-:W2:Y:S02]  /*1450*/  @P0 LDC.64 R2, c[0x0][0x380] ;  /* 0x0000e000ff020b82 */ /* 0x000ea40000000a00 */
[----:B--2---:R-:W-:-:S04]  /*1460*/  @P0 IADD3 R2, P1, PT, R2, UR4, RZ ;  /* 0x0000000402020c10 */ /* 0x004fc8000ff3e0ff */
[----:B------:R-:W-:-:S05]  /*1470*/  @P0 IADD3.X R3, PT, PT, R3, UR5, RZ, P1, !PT ;  /* 0x0000000503030c10 */ /* 0x000fca0008ffe4ff */
[----:B0-----:R3:W-:Y:S04]  /*1480*/  @P0 STG.E.U8 desc[UR10][R2.64], R5 ;  /* 0x0000000502000986 */ /* 0x0017e8000c10110a */
.L_x_10:
[----:B------:R-:W-:Y:S05]  /*1490*/  BSYNC.RECONVERGENT B0 ;  /* 0x0000000000007941 */ /* 0x000fea0003800200 */
.L_x_9:
[----:B------:R-:W-:Y:S06]  /*14a0*/  BAR.SYNC.DEFER_BLOCKING 0x0 ;  /* 0x0000000000007b1d */ /* 0x000fec0000010000 */
[----:B------:R-:W-:Y:S05]  /*14b0*/  EXIT ;  /* 0x000000000000794d */ /* 0x000fea0003800000 */
.L_x_15:
[----:B------:R-:W-:-:S00]  /*14c0*/  BRA `(.L_x_15) ;  /* 0xfffffffc00fc7947 */ /* 0x000fc0000383ffff */
[----:B------:R-:W-:-:S00]  /*14d0*/  NOP ;  /* 0x0000000000007918 */ /* 0x000fc00000000000 */
        /* <DEDUP_REMOVED lines=10> */
.L_x_19:


//--------------------- .text._Z12compute_sumsPiS_i --------------------------
	.section	.text._Z12compute_sumsPiS_i,"ax",@progbits
	.align	128
        .global         _Z12compute_sumsPiS_i
        .type           _Z12compute_sumsPiS_i,@function
        .size           _Z12compute_sumsPiS_i,(.L_x_20 - _Z12compute_sumsPiS_i)
        .other          _Z12compute_sumsPiS_i,@"STO_CUDA_ENTRY STV_DEFAULT"
_Z12compute_sumsPiS_i:
.text._Z12compute_sumsPiS_i:
[----:B------:R-:W-:Y:S01]  /*0000*/  LDC R1, c[0x0][0x37c] ;  /* 0x0000df00ff017b82 */ /* 0x000fe20000000800 */
[----:B------:R-:W0:Y:S07]  /*0010*/  S2R R10, SR_TID.X ;  /* 0x00000000000a7919 */ /* 0x000e2e0000002100 */
[----:B------:R-:W0:Y:S01]  /*0020*/  S2UR UR4, SR_CTAID.X ;  /* 0x00000000000479c3 */ /* 0x000e220000002500 */
[----:B------:R-:W1:Y:S07]  /*0030*/  LDCU.64 UR6, c[0x0][0x358] ;  /* 0x00006b00ff0677ac */ /* 0x000e6e0008000a00 */
[----:B------:R-:W0:Y:S08]  /*0040*/  LDC R11, c[0x0][0x390] ;  /* 0x0000e400ff0b7b82 */ /* 0x000e300000000800 */
[----:B------:R-:W2:Y:S01]  /*0050*/  LDC.64 R2, c[0x0][0x380] ;  /* 0x0000e000ff027b82 */ /* 0x000ea20000000a00 */
[----:B------:R-:W3:Y:S01]  /*0060*/  S2R R9, SR_CgaCtaId ;  /* 0x0000000000097919 */ /* 0x000ee20000008800 */
[----:B------:R-:W-:-:S06]  /*0070*/  MOV R0, 0x400 ;  /* 0x0000040000007802 */ /* 0x000fcc0000000f00 */
[----:B------:R-:W4:Y:S01]  /*0080*/  LDC.64 R4, c[0x0][0x388] ;  /* 0x0000e200ff047b82 */ /* 0x000f220000000a00 */
[----:B0-----:R-:W-:-:S04]  /*0090*/  IMAD R7, R11, UR4, R10 ;  /* 0x000000040b077c24 */ /* 0x001fc8000f8e020a */
[----:B--2---:R-:W-:-:S05]  /*00a0*/  IMAD.WIDE R2, R7, 0x4, R2 ;  /* 0x0000000407027825 */ /* 0x004fca00078e0202 */
[----:B-1----:R4:W2:Y:S01]  /*00b0*/  LDG.E R8, desc[UR6][R2.64] ;  /* 0x0000000602087981 */ /* 0x0028a2000c1e1900 */
[----:B------:R-:W-:Y:S02]  /*00c0*/  ISETP.GE.AND P0, PT, R11, 0x2, PT ;  /* 0x000000020b00780c */ /* 0x000fe40003f06270 */
[----:B---3--:R-:W-:-:S04]  /*00d0*/  LEA R0, R9, R0, 0x18 ;  /* 0x0000000009007211 */ /* 0x008fc800078ec0ff */
[----:B------:R-:W-:Y:S01]  /*00e0*/  LEA R9, R7, R0, 0x2 ;  /* 0x0000000007097211 */ /* 0x000fe200078e10ff */
[----:B------:R-:W-:Y:S02]  /*00f0*/  IMAD R6, R11, 0x4, R0 ;  /* 0x000000040b067824 */ /* 0x000fe400078e0200 */
[----:B----4-:R-:W-:-:S04]  /*0100*/  IMAD.WIDE R2, R7, 0x4, R4 ;  /* 0x0000000407027825 */ /* 0x010fc800078e0204 */
[----:B------:R-:W-:Y:S01]  /*0110*/  IMAD R11, R7, 0x4, R6 ;  /* 0x00000004070b7824 */ /* 0x000fe200078e0206 */
[----:B--2---:R0:W-:Y:S04]  /*0120*/  STS [R9], R8 ;  /* 0x0000000809007388 */ /* 0x0041e80000000800 */
[----:B------:R0:W-:Y:S01]  /*0130*/  STS [R11], R8 ;  /* 0x000000080b007388 */ /* 0x0001e20000000800 */
[----:B------:R-:W-:Y:S06]  /*0140*/  BAR.SYNC.DEFER_BLOCKING 0x0 ;  /* 0x0000000000007b1d */ /* 0x000fec0000010000 */
[----:B------:R0:W1:Y:S01]  /*0150*/  @!P0 LDS R13, [R11] ;  /* 0x000000000b0d8984 */ /* 0x0000620000000800 */
[----:B------:R-:W-:Y:S05]  /*0160*/  @!P0 BRA `(.L_x_16) ;  /* 0x00000000004c8947 */ /* 0x000fea0003800000 */
[----:B------:R-:W2:Y:S01]  /*0170*/  LDCU UR5, c[0x0][0x390] ;  /* 0x00007200ff0577ac */ /* 0x000ea20008000800 */
[----:B------:R-:W-:-:S05]  /*0180*/  UMOV UR4, 0x1 ;  /* 0x0000000100047882 */ /* 0x000fca0000000000 */
.L_x_17:
[----:B------:R-:W-:Y:S01]  /*0190*/  BAR.SYNC.DEFER_BLOCKING 0x0 ;  /* 0x0000000000007b1d */ /* 0x000fe20000010000 */
[----:B------:R-:W-:Y:S01]  /*01a0*/  ISETP.GE.U32.AND P0, PT, R10, UR4, PT ;  /* 0x000000040a007c0c */ /* 0x000fe2000bf06070 */
[C---:B------:R-:W-:Y:S02]  /*01b0*/  IMAD R4, R7.reuse, 0x4, R6 ;  /* 0x0000000407047824 */ /* 0x040fe400078e0206 */
[----:B0--3--:R-:W-:Y:S02]  /*01c0*/  IMAD R8, R7, 0x4, R0 ;  /* 0x0000000407087824 */ /* 0x009fe400078e0200 */
[----:B------:R-:W-:-:S08]  /*01d0*/  IMAD.MOV.U32 R9, RZ, RZ, R6 ;  /* 0x000000ffff097224 */ /* 0x000fd000078e0006 */
[----:B------:R-:W-:Y:S01]  /*01e0*/  @P0 IADD3 R5, PT, PT, R7, -UR4, RZ ;  /* 0x8000000407050c10 */ /* 0x000fe2000fffe0ff */
[----:B------:R-:W-:-:S03]  /*01f0*/  USHF.L.U32 UR4, UR4, 0x1, URZ ;  /* 0x0000000104047899 */ /* 0x000fc600080006ff */
[----:B------:R-:W-:Y:S01]  /*0200*/  @P0 LEA R5, R5, R6, 0x2 ;  /* 0x0000000605050211 */ /* 0x000fe200078e10ff */
[----:B--2---:R-:W-:Y:S01]  /*0210*/  UISETP.GE.AND UP0, UPT, UR4, UR5, UPT ;  /* 0x000000050400728c */ /* 0x004fe2000bf06270 */
[----:B------:R-:W-:Y:S01]  /*0220*/  MOV R6, R0 ;  /* 0x0000000000067202 */ /* 0x000fe20000000f00 */
[----:B------:R-:W-:Y:S01]  /*0230*/  IMAD.MOV.U32 R0, RZ, RZ, R9 ;  /* 0x000000ffff007224 */ /* 0x000fe200078e0009 */
[----:B-1----:R-:W-:Y:S04]  /*0240*/  @!P0 LDS R13, [R4] ;  /* 0x00000000040d8984 */ /* 0x002fe80000000800 */
[----:B------:R-:W-:Y:S04]  /*0250*/  @P0 LDS R12, [R4] ;  /* 0x00000000040c0984 */ /* 0x000fe80000000800 */
[----:B------:R-:W0:Y:S02]  /*0260*/  @P0 LDS R5, [R5] ;  /* 0x0000000005050984 */ /* 0x000e240000000800 */
[----:B0-----:R-:W-:-:S05]  /*0270*/  @P0 IADD3 R13, PT, PT, R12, R5, RZ ;  /* 0x000000050c0d0210 */ /* 0x001fca0007ffe0ff */
[----:B------:R3:W-:Y:S01]  /*0280*/  STS [R8], R13 ;  /* 0x0000000d08007388 */ /* 0x0007e20000000800 */
[----:B------:R-:W-:Y:S05]  /*0290*/  BRA.U !UP0, `(.L_x_17) ;  /* 0xfffffffd08bc7547 */ /* 0x000fea000b83ffff */
.L_x_16:
[----:B-1----:R-:W-:Y:S01]  /*02a0*/  STG.E desc[UR6][R2.64], R13 ;  /* 0x0000000d02007986 */ /* 0x002fe2000c101906 */
[----:B------:R-:W-:Y:S05]  /*02b0*/  EXIT ;  /* 0x000000000000794d */ /* 0x000fea0003800000 */
.L_x_18:
        /* <DEDUP_REMOVED lines=12> */
.L_x_20:


//--------------------- .nv.shared._Z16aggregate_blocksPiii --------------------------
	.section	.nv.shared._Z16aggregate_blocksPiii,"aw",@nobits
	.sectionflags	@""
	.align	16
	.zero		1024


//--------------------- .nv.shared.reserved.0     --------------------------
	.section	.nv.shared.reserved.0,"aw",@nobits
	.weak		__nv_reservedSMEM_offset_0_alias
	.size		__nv_reservedSMEM_offset_0_alias, 0, 64
	.other		__nv_reservedSMEM_offset_0_alias,@"STO_CUDA_RESERVED_SHARED STV_DEFAULT"
__nv_reservedSMEM_offset_0_alias:
	.zero		0
	.zero		64


//--------------------- .nv.shared._Z12compute_sumsPiS_i --------------------------
	.section	.nv.shared._Z12compute_sumsPiS_i,"aw",@nobits
	.sectionflags	@""
	.align	16
	.zero		1024


//--------------------- .nv.constant0._Z16aggregate_blocksPiii --------------------------
	.section	.nv.constant0._Z16aggregate_blocksPiii,"a",@progbits
	.sectionflags	@""
	.align	4
.nv.constant0._Z16aggregate_blocksPiii:
	.zero		912


//--------------------- .nv.constant0._Z12compute_sumsPiS_i --------------------------
	.section	.nv.constant0._Z12compute_sumsPiS_i,"a",@progbits
	.sectionflags	@""
	.align	4
.nv.constant0._Z12compute_sumsPiS_i:
	.zero		916


//--------------------- SYMBOLS --------------------------

	.type		.nv.reservedSmem.offset0,@object
	.size		.nv.reservedSmem.offset0,0x4
	.type		.nv.reservedSmem.cap,@object
	.size		.nv.reservedSmem.cap,0x4
